//
// Generated by NVIDIA NVVM Compiler
//
// Compiler Build ID: CL-36424714
// Cuda compilation tools, release 13.0, V13.0.88
// Based on NVVM 20.0.0
//

.version 9.0
.target sm_100
.address_size 64

	// .globl	_Z13matmul_kernelPfS_S_iii
// _ZZ20matmul_shared_kernelPfS_S_iiiE5tileA has been demoted
// _ZZ20matmul_shared_kernelPfS_S_iiiE5tileB has been demoted

.visible .entry _Z13matmul_kernelPfS_S_iii(
	.param .u64 .ptr .align 1 _Z13matmul_kernelPfS_S_iii_param_0,
	.param .u64 .ptr .align 1 _Z13matmul_kernelPfS_S_iii_param_1,
	.param .u64 .ptr .align 1 _Z13matmul_kernelPfS_S_iii_param_2,
	.param .u32 _Z13matmul_kernelPfS_S_iii_param_3,
	.param .u32 _Z13matmul_kernelPfS_S_iii_param_4,
	.param .u32 _Z13matmul_kernelPfS_S_iii_param_5
)
{
	.reg .pred 	%p<13>;
	.reg .b32 	%r<41>;
	.reg .b32 	%f<68>;
	.reg .b64 	%rd<53>;

	ld.param.u64 	%rd7, [_Z13matmul_kernelPfS_S_iii_param_0];
	ld.param.u64 	%rd8, [_Z13matmul_kernelPfS_S_iii_param_1];
	ld.param.u64 	%rd6, [_Z13matmul_kernelPfS_S_iii_param_2];
	ld.param.u32 	%r20, [_Z13matmul_kernelPfS_S_iii_param_3];
	ld.param.u32 	%r18, [_Z13matmul_kernelPfS_S_iii_param_4];
	ld.param.u32 	%r19, [_Z13matmul_kernelPfS_S_iii_param_5];
	cvta.to.global.u64 	%rd1, %rd8;
	cvta.to.global.u64 	%rd2, %rd7;
	mov.u32 	%r21, %ctaid.y;
	mov.u32 	%r22, %ntid.y;
	mov.u32 	%r23, %tid.y;
	mad.lo.s32 	%r1, %r21, %r22, %r23;
	mov.u32 	%r24, %ctaid.x;
	mov.u32 	%r25, %ntid.x;
	mov.u32 	%r26, %tid.x;
	mad.lo.s32 	%r2, %r24, %r25, %r26;
	setp.ge.s32 	%p1, %r1, %r20;
	setp.ge.s32 	%p2, %r2, %r18;
	or.pred  	%p3, %p1, %p2;
	@%p3 bra 	$L__BB0_14;
	setp.lt.s32 	%p4, %r19, 1;
	mov.f32 	%f67, 0f00000000;
	@%p4 bra 	$L__BB0_13;
	mul.lo.s32 	%r3, %r19, %r1;
	and.b32  	%r4, %r19, 7;
	setp.lt.u32 	%p5, %r19, 8;
	mov.f32 	%f67, 0f00000000;
	mov.b32 	%r39, 0;
	@%p5 bra 	$L__BB0_5;
	and.b32  	%r39, %r19, 2147483640;
	neg.s32 	%r37, %r39;
	shl.b32 	%r7, %r18, 3;
	mul.wide.u32 	%rd9, %r3, 4;
	add.s64 	%rd10, %rd9, %rd2;
	add.s64 	%rd52, %rd10, 16;
	mov.f32 	%f67, 0f00000000;
	mul.wide.s32 	%rd13, %r18, 4;
	mov.u32 	%r36, %r2;
$L__BB0_4:
	.pragma "nounroll";
	ld.global.f32 	%f17, [%rd52+-16];
	mul.wide.s32 	%rd11, %r36, 4;
	add.s64 	%rd12, %rd1, %rd11;
	ld.global.f32 	%f18, [%rd12];
	fma.rn.f32 	%f19, %f17, %f18, %f67;
	ld.global.f32 	%f20, [%rd52+-12];
	add.s64 	%rd14, %rd12, %rd13;
	ld.global.f32 	%f21, [%rd14];
	fma.rn.f32 	%f22, %f20, %f21, %f19;
	ld.global.f32 	%f23, [%rd52+-8];
	add.s64 	%rd15, %rd14, %rd13;
	ld.global.f32 	%f24, [%rd15];
	fma.rn.f32 	%f25, %f23, %f24, %f22;
	ld.global.f32 	%f26, [%rd52+-4];
	add.s64 	%rd16, %rd15, %rd13;
	ld.global.f32 	%f27, [%rd16];
	fma.rn.f32 	%f28, %f26, %f27, %f25;
	ld.global.f32 	%f29, [%rd52];
	add.s64 	%rd17, %rd16, %rd13;
	ld.global.f32 	%f30, [%rd17];
	fma.rn.f32 	%f31, %f29, %f30, %f28;
	ld.global.f32 	%f32, [%rd52+4];
	add.s64 	%rd18, %rd17, %rd13;
	ld.global.f32 	%f33, [%rd18];
	fma.rn.f32 	%f34, %f32, %f33, %f31;
	ld.global.f32 	%f35, [%rd52+8];
	add.s64 	%rd19, %rd18, %rd13;
	ld.global.f32 	%f36, [%rd19];
	fma.rn.f32 	%f37, %f35, %f36, %f34;
	ld.global.f32 	%f38, [%rd52+12];
	add.s64 	%rd20, %rd19, %rd13;
	ld.global.f32 	%f39, [%rd20];
	fma.rn.f32 	%f67, %f38, %f39, %f37;
	add.s32 	%r37, %r37, 8;
	add.s32 	%r36, %r36, %r7;
	add.s64 	%rd52, %rd52, 32;
	setp.ne.s32 	%p6, %r37, 0;
	@%p6 bra 	$L__BB0_4;
$L__BB0_5:
	setp.eq.s32 	%p7, %r4, 0;
	@%p7 bra 	$L__BB0_13;
	and.b32  	%r13, %r19, 3;
	setp.lt.u32 	%p8, %r4, 4;
	@%p8 bra 	$L__BB0_8;
	add.s32 	%r28, %r39, %r3;
	mul.wide.u32 	%rd21, %r28, 4;
	add.s64 	%rd22, %rd2, %rd21;
	ld.global.f32 	%f41, [%rd22];
	mad.lo.s32 	%r29, %r39, %r18, %r2;
	mul.wide.s32 	%rd23, %r29, 4;
	add.s64 	%rd24, %rd1, %rd23;
	ld.global.f32 	%f42, [%rd24];
	fma.rn.f32 	%f43, %f41, %f42, %f67;
	cvt.u64.u32 	%rd25, %r3;
	cvt.u64.u32 	%rd26, %r39;
	add.s64 	%rd27, %rd26, %rd25;
	shl.b64 	%rd28, %rd27, 2;
	add.s64 	%rd29, %rd2, %rd28;
	ld.global.f32 	%f44, [%rd29+4];
	mul.wide.s32 	%rd30, %r18, 4;
	add.s64 	%rd31, %rd24, %rd30;
	ld.global.f32 	%f45, [%rd31];
	fma.rn.f32 	%f46, %f44, %f45, %f43;
	ld.global.f32 	%f47, [%rd29+8];
	add.s64 	%rd32, %rd31, %rd30;
	ld.global.f32 	%f48, [%rd32];
	fma.rn.f32 	%f49, %f47, %f48, %f46;
	ld.global.f32 	%f50, [%rd29+12];
	add.s64 	%rd33, %rd32, %rd30;
	ld.global.f32 	%f51, [%rd33];
	fma.rn.f32 	%f67, %f50, %f51, %f49;
	add.s32 	%r39, %r39, 4;
$L__BB0_8:
	setp.eq.s32 	%p9, %r13, 0;
	@%p9 bra 	$L__BB0_13;
	setp.eq.s32 	%p10, %r13, 1;
	@%p10 bra 	$L__BB0_11;
	add.s32 	%r30, %r39, %r3;
	mul.wide.u32 	%rd34, %r30, 4;
	add.s64 	%rd35, %rd2, %rd34;
	ld.global.f32 	%f53, [%rd35];
	mad.lo.s32 	%r31, %r39, %r18, %r2;
	mul.wide.s32 	%rd36, %r31, 4;
	add.s64 	%rd37, %rd1, %rd36;
	ld.global.f32 	%f54, [%rd37];
	fma.rn.f32 	%f55, %f53, %f54, %f67;
	cvt.u64.u32 	%rd38, %r3;
	cvt.u64.u32 	%rd39, %r39;
	add.s64 	%rd40, %rd39, %rd38;
	shl.b64 	%rd41, %rd40, 2;
	add.s64 	%rd42, %rd2, %rd41;
	ld.global.f32 	%f56, [%rd42+4];
	mul.wide.s32 	%rd43, %r18, 4;
	add.s64 	%rd44, %rd37, %rd43;
	ld.global.f32 	%f57, [%rd44];
	fma.rn.f32 	%f67, %f56, %f57, %f55;
	add.s32 	%r39, %r39, 2;
$L__BB0_11:
	and.b32  	%r32, %r19, 1;
	setp.eq.b32 	%p11, %r32, 1;
	not.pred 	%p12, %p11;
	@%p12 bra 	$L__BB0_13;
	add.s32 	%r33, %r39, %r3;
	mul.wide.u32 	%rd45, %r33, 4;
	add.s64 	%rd46, %rd2, %rd45;
	ld.global.f32 	%f58, [%rd46];
	mad.lo.s32 	%r34, %r39, %r18, %r2;
	mul.wide.s32 	%rd47, %r34, 4;
	add.s64 	%rd48, %rd1, %rd47;
	ld.global.f32 	%f59, [%rd48];
	fma.rn.f32 	%f67, %f58, %f59, %f67;
$L__BB0_13:
	mad.lo.s32 	%r35, %r18, %r1, %r2;
	cvta.to.global.u64 	%rd49, %rd6;
	mul.wide.s32 	%rd50, %r35, 4;
	add.s64 	%rd51, %rd49, %rd50;
	st.global.f32 	[%rd51], %f67;
$L__BB0_14:
	ret;

}
	// .globl	_Z20matmul_shared_kernelPfS_S_iii
.visible .entry _Z20matmul_shared_kernelPfS_S_iii(
	.param .u64 .ptr .align 1 _Z20matmul_shared_kernelPfS_S_iii_param_0,
	.param .u64 .ptr .align 1 _Z20matmul_shared_kernelPfS_S_iii_param_1,
	.param .u64 .ptr .align 1 _Z20matmul_shared_kernelPfS_S_iii_param_2,
	.param .u32 _Z20matmul_shared_kernelPfS_S_iii_param_3,
	.param .u32 _Z20matmul_shared_kernelPfS_S_iii_param_4,
	.param .u32 _Z20matmul_shared_kernelPfS_S_iii_param_5
)
{
	.reg .pred 	%p<12>;
	.reg .b32 	%r<43>;
	.reg .b32 	%f<111>;
	.reg .b64 	%rd<13>;
	// demoted variable
	.shared .align 4 .b8 _ZZ20matmul_shared_kernelPfS_S_iiiE5tileA[4096];
	// demoted variable
	.shared .align 4 .b8 _ZZ20matmul_shared_kernelPfS_S_iiiE5tileB[4096];
	ld.param.u64 	%rd4, [_Z20matmul_shared_kernelPfS_S_iii_param_0];
	ld.param.u64 	%rd5, [_Z20matmul_shared_kernelPfS_S_iii_param_1];
	ld.param.u64 	%rd6, [_Z20matmul_shared_kernelPfS_S_iii_param_2];
	ld.param.u32 	%r24, [_Z20matmul_shared_kernelPfS_S_iii_param_3];
	ld.param.u32 	%r25, [_Z20matmul_shared_kernelPfS_S_iii_param_4];
	ld.param.u32 	%r26, [_Z20matmul_shared_kernelPfS_S_iii_param_5];
	mov.u32 	%r27, %ctaid.x;
	mov.u32 	%r28, %ctaid.y;
	mov.u32 	%r38, %tid.x;
	mov.u32 	%r40, %tid.y;
	shl.b32 	%r29, %r28, 5;
	add.s32 	%r3, %r29, %r40;
	shl.b32 	%r4, %r27, 5;
	add.s32 	%r5, %r4, %r38;
	setp.lt.s32 	%p1, %r26, 1;
	mov.f32 	%f110, 0f00000000;
	@%p1 bra 	$L__BB1_7;
	add.s32 	%r30, %r26, 31;
	shr.u32 	%r31, %r30, 5;
	shl.b32 	%r32, %r40, 7;
	mov.u32 	%r33, _ZZ20matmul_shared_kernelPfS_S_iiiE5tileA;
	add.s32 	%r6, %r33, %r32;
	shl.b32 	%r34, %r38, 2;
	add.s32 	%r7, %r6, %r34;
	mov.u32 	%r35, _ZZ20matmul_shared_kernelPfS_S_iiiE5tileB;
	add.s32 	%r9, %r35, %r34;
	add.s32 	%r8, %r9, %r32;
	neg.s32 	%r42, %r31;
	mad.lo.s32 	%r36, %r40, %r25, %r38;
	add.s32 	%r41, %r36, %r4;
	shl.b32 	%r12, %r25, 5;
	mad.lo.s32 	%r39, %r26, %r3, %r38;
	cvta.to.global.u64 	%rd1, %rd4;
	cvta.to.global.u64 	%rd2, %rd5;
	mov.f32 	%f110, 0f00000000;
$L__BB1_2:
	setp.ge.s32 	%p2, %r3, %r24;
	mul.wide.s32 	%rd7, %r39, 4;
	add.s64 	%rd3, %rd1, %rd7;
	setp.ge.s32 	%p3, %r38, %r26;
	mov.f32 	%f108, 0f00000000;
	or.pred  	%p4, %p2, %p3;
	@%p4 bra 	$L__BB1_4;
	ld.global.f32 	%f108, [%rd3];
$L__BB1_4:
	setp.ge.s32 	%p5, %r5, %r25;
	st.shared.f32 	[%r7], %f108;
	setp.ge.s32 	%p6, %r40, %r26;
	mov.f32 	%f109, 0f00000000;
	or.pred  	%p7, %p6, %p5;
	@%p7 bra 	$L__BB1_6;
	mul.wide.s32 	%rd8, %r41, 4;
	add.s64 	%rd9, %rd2, %rd8;
	ld.global.f32 	%f109, [%rd9];
$L__BB1_6:
	st.shared.f32 	[%r8], %f109;
	bar.sync 	0;
	ld.shared.f32 	%f12, [%r6];
	ld.shared.f32 	%f13, [%r9];
	fma.rn.f32 	%f14, %f12, %f13, %f110;
	ld.shared.f32 	%f15, [%r6+4];
	ld.shared.f32 	%f16, [%r9+128];
	fma.rn.f32 	%f17, %f15, %f16, %f14;
	ld.shared.f32 	%f18, [%r6+8];
	ld.shared.f32 	%f19, [%r9+256];
	fma.rn.f32 	%f20, %f18, %f19, %f17;
	ld.shared.f32 	%f21, [%r6+12];
	ld.shared.f32 	%f22, [%r9+384];
	fma.rn.f32 	%f23, %f21, %f22, %f20;
	ld.shared.f32 	%f24, [%r6+16];
	ld.shared.f32 	%f25, [%r9+512];
	fma.rn.f32 	%f26, %f24, %f25, %f23;
	ld.shared.f32 	%f27, [%r6+20];
	ld.shared.f32 	%f28, [%r9+640];
	fma.rn.f32 	%f29, %f27, %f28, %f26;
	ld.shared.f32 	%f30, [%r6+24];
	ld.shared.f32 	%f31, [%r9+768];
	fma.rn.f32 	%f32, %f30, %f31, %f29;
	ld.shared.f32 	%f33, [%r6+28];
	ld.shared.f32 	%f34, [%r9+896];
	fma.rn.f32 	%f35, %f33, %f34, %f32;
	ld.shared.f32 	%f36, [%r6+32];
	ld.shared.f32 	%f37, [%r9+1024];
	fma.rn.f32 	%f38, %f36, %f37, %f35;
	ld.shared.f32 	%f39, [%r6+36];
	ld.shared.f32 	%f40, [%r9+1152];
	fma.rn.f32 	%f41, %f39, %f40, %f38;
	ld.shared.f32 	%f42, [%r6+40];
	ld.shared.f32 	%f43, [%r9+1280];
	fma.rn.f32 	%f44, %f42, %f43, %f41;
	ld.shared.f32 	%f45, [%r6+44];
	ld.shared.f32 	%f46, [%r9+1408];
	fma.rn.f32 	%f47, %f45, %f46, %f44;
	ld.shared.f32 	%f48, [%r6+48];
	ld.shared.f32 	%f49, [%r9+1536];
	fma.rn.f32 	%f50, %f48, %f49, %f47;
	ld.shared.f32 	%f51, [%r6+52];
	ld.shared.f32 	%f52, [%r9+1664];
	fma.rn.f32 	%f53, %f51, %f52, %f50;
	ld.shared.f32 	%f54, [%r6+56];
	ld.shared.f32 	%f55, [%r9+1792];
	fma.rn.f32 	%f56, %f54, %f55, %f53;
	ld.shared.f32 	%f57, [%r6+60];
	ld.shared.f32 	%f58, [%r9+1920];
	fma.rn.f32 	%f59, %f57, %f58, %f56;
	ld.shared.f32 	%f60, [%r6+64];
	ld.shared.f32 	%f61, [%r9+2048];
	fma.rn.f32 	%f62, %f60, %f61, %f59;
	ld.shared.f32 	%f63, [%r6+68];
	ld.shared.f32 	%f64, [%r9+2176];
	fma.rn.f32 	%f65, %f63, %f64, %f62;
	ld.shared.f32 	%f66, [%r6+72];
	ld.shared.f32 	%f67, [%r9+2304];
	fma.rn.f32 	%f68, %f66, %f67, %f65;
	ld.shared.f32 	%f69, [%r6+76];
	ld.shared.f32 	%f70, [%r9+2432];
	fma.rn.f32 	%f71, %f69, %f70, %f68;
	ld.shared.f32 	%f72, [%r6+80];
	ld.shared.f32 	%f73, [%r9+2560];
	fma.rn.f32 	%f74, %f72, %f73, %f71;
	ld.shared.f32 	%f75, [%r6+84];
	ld.shared.f32 	%f76, [%r9+2688];
	fma.rn.f32 	%f77, %f75, %f76, %f74;
	ld.shared.f32 	%f78, [%r6+88];
	ld.shared.f32 	%f79, [%r9+2816];
	fma.rn.f32 	%f80, %f78, %f79, %f77;
	ld.shared.f32 	%f81, [%r6+92];
	ld.shared.f32 	%f82, [%r9+2944];
	fma.rn.f32 	%f83, %f81, %f82, %f80;
	ld.shared.f32 	%f84, [%r6+96];
	ld.shared.f32 	%f85, [%r9+3072];
	fma.rn.f32 	%f86, %f84, %f85, %f83;
	ld.shared.f32 	%f87, [%r6+100];
	ld.shared.f32 	%f88, [%r9+3200];
	fma.rn.f32 	%f89, %f87, %f88, %f86;
	ld.shared.f32 	%f90, [%r6+104];
	ld.shared.f32 	%f91, [%r9+3328];
	fma.rn.f32 	%f92, %f90, %f91, %f89;
	ld.shared.f32 	%f93, [%r6+108];
	ld.shared.f32 	%f94, [%r9+3456];
	fma.rn.f32 	%f95, %f93, %f94, %f92;
	ld.shared.f32 	%f96, [%r6+112];
	ld.shared.f32 	%f97, [%r9+3584];
	fma.rn.f32 	%f98, %f96, %f97, %f95;
	ld.shared.f32 	%f99, [%r6+116];
	ld.shared.f32 	%f100, [%r9+3712];
	fma.rn.f32 	%f101, %f99, %f100, %f98;
	ld.shared.f32 	%f102, [%r6+120];
	ld.shared.f32 	%f103, [%r9+3840];
	fma.rn.f32 	%f104, %f102, %f103, %f101;
	ld.shared.f32 	%f105, [%r6+124];
	ld.shared.f32 	%f106, [%r9+3968];
	fma.rn.f32 	%f110, %f105, %f106, %f104;
	bar.sync 	0;
	add.s32 	%r42, %r42, 1;
	setp.ne.s32 	%p8, %r42, 0;
	add.s32 	%r41, %r41, %r12;
	add.s32 	%r40, %r40, 32;
	add.s32 	%r39, %r39, 32;
	add.s32 	%r38, %r38, 32;
	@%p8 bra 	$L__BB1_2;
$L__BB1_7:
	setp.ge.s32 	%p9, %r3, %r24;
	setp.ge.s32 	%p10, %r5, %r25;
	or.pred  	%p11, %p9, %p10;
	@%p11 bra 	$L__BB1_9;
	mad.lo.s32 	%r37, %r25, %r3, %r5;
	cvta.to.global.u64 	%rd10, %rd6;
	mul.wide.u32 	%rd11, %r37, 4;
	add.s64 	%rd12, %rd10, %rd11;
	st.global.f32 	[%rd12], %f110;
$L__BB1_9:
	ret;

}


// ===== COMPILED SASS (sm_100) =====

	.target	sm_100

	.elftype	@"ET_EXEC"


//--------------------- .note.nv.tkinfo           --------------------------
	.section	.note.nv.tkinfo,"",@"SHT_NOTE"
	.sectionflags	@"SHF_NOTE_NV_TKINFO"
	.tkinfo
        /*0018*/ 	.word	0x00000002
        /*0030*/ 	.string	""
        /*0030*/ 	.string	"ptxas"
        /*0030*/ 	.string	"Cuda compilation tools, release 13.0, V13.0.88"
        /*0030*/ 	.string	"Build cuda_13.0.r13.0/compiler.36424714_0"
        /*0030*/ 	.string	"-arch sm_100 -m 64 "



//--------------------- .note.nv.cuinfo           --------------------------
	.section	.note.nv.cuinfo,"",@"SHT_NOTE"
	.sectionflags	@"SHF_NOTE_NV_CUINFO"
        /*0018*/ 	.short	0x0002
        /*001a*/ 	.short	0x0064
        /*001c*/ 	.short	0x0082
	.zero		2


//--------------------- .nv.info                  --------------------------
	.section	.nv.info,"",@"SHT_CUDA_INFO"
	.align	4


	//----- nvinfo : EIATTR_REGCOUNT
	.align		4
        /*0000*/ 	.byte	0x04, 0x2f
        /*0002*/ 	.short	(.L_1 - .L_0)
	.align		4
.L_0:
        /*0004*/ 	.word	index@(_Z13matmul_kernelPfS_S_iii)
        /*0008*/ 	.word	0x00000020


	//----- nvinfo : EIATTR_FRAME_SIZE
	.align		4
.L_1:
        /*000c*/ 	.byte	0x04, 0x11
        /*000e*/ 	.short	(.L_3 - .L_2)
	.align		4
.L_2:
        /*0010*/ 	.word	index@(_Z13matmul_kernelPfS_S_iii)
        /*0014*/ 	.word	0x00000000


	//----- nvinfo : EIATTR_REGCOUNT
	.align		4
.L_3:
        /*0018*/ 	.byte	0x04, 0x2f
        /*001a*/ 	.short	(.L_5 - .L_4)
	.align		4
.L_4:
        /*001c*/ 	.word	index@(_Z20matmul_shared_kernelPfS_S_iii)
        /*0020*/ 	.word	0x00000020


	//----- nvinfo : EIATTR_FRAME_SIZE
	.align		4
.L_5:
        /*0024*/ 	.byte	0x04, 0x11
        /*0026*/ 	.short	(.L_7 - .L_6)
	.align		4
.L_6:
        /*0028*/ 	.word	index@(_Z20matmul_shared_kernelPfS_S_iii)
        /*002c*/ 	.word	0x00000000


	//----- nvinfo : EIATTR_MIN_STACK_SIZE
	.align		4
.L_7:
        /*0030*/ 	.byte	0x04, 0x12
        /*0032*/ 	.short	(.L_9 - .L_8)
	.align		4
.L_8:
        /*0034*/ 	.word	index@(_Z20matmul_shared_kernelPfS_S_iii)
        /*0038*/ 	.word	0x00000000


	//----- nvinfo : EIATTR_MIN_STACK_SIZE
	.align		4
.L_9:
        /*003c*/ 	.byte	0x04, 0x12
        /*003e*/ 	.short	(.L_11 - .L_10)
	.align		4
.L_10:
        /*0040*/ 	.word	index@(_Z13matmul_kernelPfS_S_iii)
        /*0044*/ 	.word	0x00000000
.L_11:


//--------------------- .nv.compat                --------------------------
	.section	.nv.compat,"",@"SHT_CUDA_COMPAT_INFO"
	.align	4
        /*0000*/ 	.byte	0x02, 0x09, 0x00, 0x00, 0x02, 0x02, 0x01, 0x00, 0x02, 0x05, 0x05, 0x00, 0x03, 0x07, 0x01, 0x01
        /*0010*/ 	.byte	0x02, 0x03, 0x00, 0x00, 0x02, 0x06, 0x01, 0x00, 0x04, 0x0b, 0x08, 0x00, 0x09, 0x00, 0x00, 0x00
        /*0020*/ 	.byte	0x00, 0x00, 0x00, 0x00


//--------------------- .nv.info._Z20matmul_shared_kernelPfS_S_iii --------------------------
	.section	.nv.info._Z20matmul_shared_kernelPfS_S_iii,"",@"SHT_CUDA_INFO"
	.sectionflags	@""
	.align	4


	//----- nvinfo : EIATTR_CUDA_API_VERSION
	.align		4
        /*0000*/ 	.byte	0x04, 0x37
        /*0002*/ 	.short	(.L_13 - .L_12)
.L_12:
        /*0004*/ 	.word	0x00000082


	//----- nvinfo : EIATTR_KPARAM_INFO
	.align		4
.L_13:
        /*0008*/ 	.byte	0x04, 0x17
        /*000a*/ 	.short	(.L_15 - .L_14)
.L_14:
        /*000c*/ 	.word	0x00000000
        /*0010*/ 	.short	0x0005
        /*0012*/ 	.short	0x0020
        /*0014*/ 	.byte	0x00, 0xf0, 0x11, 0x00


	//----- nvinfo : EIATTR_KPARAM_INFO
	.align		4
.L_15:
        /*0018*/ 	.byte	0x04, 0x17
        /*001a*/ 	.short	(.L_17 - .L_16)
.L_16:
        /*001c*/ 	.word	0x00000000
        /*0020*/ 	.short	0x0004
        /*0022*/ 	.short	0x001c
        /*0024*/ 	.byte	0x00, 0xf0, 0x11, 0x00


	//----- nvinfo : EIATTR_KPARAM_INFO
	.align		4
.L_17:
        /*0028*/ 	.byte	0x04, 0x17
        /*002a*/ 	.short	(.L_19 - .L_18)
.L_18:
        /*002c*/ 	.word	0x00000000
        /*0030*/ 	.short	0x0003
        /*0032*/ 	.short	0x0018
        /*0034*/ 	.byte	0x00, 0xf0, 0x11, 0x00


	//----- nvinfo : EIATTR_KPARAM_INFO
	.align		4
.L_19:
        /*0038*/ 	.byte	0x04, 0x17
        /*003a*/ 	.short	(.L_21 - .L_20)
.L_20:
        /*003c*/ 	.word	0x00000000
        /*0040*/ 	.short	0x0002
        /*0042*/ 	.short	0x0010
        /*0044*/ 	.byte	0x00, 0xf5, 0x21, 0x00


	//----- nvinfo : EIATTR_KPARAM_INFO
	.align		4
.L_21:
        /*0048*/ 	.byte	0x04, 0x17
        /*004a*/ 	.short	(.L_23 - .L_22)
.L_22:
        /*004c*/ 	.word	0x00000000
        /*0050*/ 	.short	0x0001
        /*0052*/ 	.short	0x0008
        /*0054*/ 	.byte	0x00, 0xf5, 0x21, 0x00


	//----- nvinfo : EIATTR_KPARAM_INFO
	.align		4
.L_23:
        /*0058*/ 	.byte	0x04, 0x17
        /*005a*/ 	.short	(.L_25 - .L_24)
.L_24:
        /*005c*/ 	.word	0x00000000
        /*0060*/ 	.short	0x0000
        /*0062*/ 	.short	0x0000
        /*0064*/ 	.byte	0x00, 0xf5, 0x21, 0x00


	//----- nvinfo : EIATTR_SPARSE_MMA_MASK
	.align		4
.L_25:
        /*0068*/ 	.byte	0x03, 0x50
        /*006a*/ 	.short	0x0000


	//----- nvinfo : EIATTR_MAXREG_COUNT
	.align		4
        /*006c*/ 	.byte	0x03, 0x1b
        /*006e*/ 	.short	0x00ff


	//----- nvinfo : EIATTR_NUM_BARRIERS
	.align		4
        /*0070*/ 	.byte	0x02, 0x4c
        /*0072*/ 	.byte	0x01
	.zero		1


	//----- nvinfo : EIATTR_MERCURY_ISA_VERSION
	.align		4
        /*0074*/ 	.byte	0x03, 0x5f
        /*0076*/ 	.short	0x0101


	//----- nvinfo : EIATTR_VRC_CTA_INIT_COUNT
	.align		4
        /*0078*/ 	.byte	0x02, 0x4a
	.zero		1
	.zero		1


	//----- nvinfo : EIATTR_EXIT_INSTR_OFFSETS
	.align		4
        /*007c*/ 	.byte	0x04, 0x1c
        /*007e*/ 	.short	(.L_27 - .L_26)


	//   ....[0]....
.L_26:
        /*0080*/ 	.word	0x00000820


	//   ....[1]....
        /*0084*/ 	.word	0x00000870


	//----- nvinfo : EIATTR_CBANK_PARAM_SIZE
	.align		4
.L_27:
        /*0088*/ 	.byte	0x03, 0x19
        /*008a*/ 	.short	0x0024


	//----- nvinfo : EIATTR_PARAM_CBANK
	.align		4
        /*008c*/ 	.byte	0x04, 0x0a
        /*008e*/ 	.short	(.L_29 - .L_28)
	.align		4
.L_28:
        /*0090*/ 	.word	index@(.nv.constant0._Z20matmul_shared_kernelPfS_S_iii)
        /*0094*/ 	.short	0x0380
        /*0096*/ 	.short	0x0024


	//----- nvinfo : EIATTR_SW_WAR
	.align		4
.L_29:
        /*0098*/ 	.byte	0x04, 0x36
        /*009a*/ 	.short	(.L_31 - .L_30)
.L_30:
        /*009c*/ 	.word	0x00000008
.L_31:


//--------------------- .nv.info._Z13matmul_kernelPfS_S_iii --------------------------
	.section	.nv.info._Z13matmul_kernelPfS_S_iii,"",@"SHT_CUDA_INFO"
	.sectionflags	@""
	.align	4


	//----- nvinfo : EIATTR_CUDA_API_VERSION
	.align		4
        /*0000*/ 	.byte	0x04, 0x37
        /*0002*/ 	.short	(.L_33 - .L_32)
.L_32:
        /*0004*/ 	.word	0x00000082


	//----- nvinfo : EIATTR_KPARAM_INFO
	.align		4
.L_33:
        /*0008*/ 	.byte	0x04, 0x17
        /*000a*/ 	.short	(.L_35 - .L_34)
.L_34:
        /*000c*/ 	.word	0x00000000
        /*0010*/ 	.short	0x0005
        /*0012*/ 	.short	0x0020
        /*0014*/ 	.byte	0x00, 0xf0, 0x11, 0x00


	//----- nvinfo : EIATTR_KPARAM_INFO
	.align		4
.L_35:
        /*0018*/ 	.byte	0x04, 0x17
        /*001a*/ 	.short	(.L_37 - .L_36)
.L_36:
        /*001c*/ 	.word	0x00000000
        /*0020*/ 	.short	0x0004
        /*0022*/ 	.short	0x001c
        /*0024*/ 	.byte	0x00, 0xf0, 0x11, 0x00


	//----- nvinfo : EIATTR_KPARAM_INFO
	.align		4
.L_37:
        /*0028*/ 	.byte	0x04, 0x17
        /*002a*/ 	.short	(.L_39 - .L_38)
.L_38:
        /*002c*/ 	.word	0x00000000
        /*0030*/ 	.short	0x0003
        /*0032*/ 	.short	0x0018
        /*0034*/ 	.byte	0x00, 0xf0, 0x11, 0x00


	//----- nvinfo : EIATTR_KPARAM_INFO
	.align		4
.L_39:
        /*0038*/ 	.byte	0x04, 0x17
        /*003a*/ 	.short	(.L_41 - .L_40)
.L_40:
        /*003c*/ 	.word	0x00000000
        /*0040*/ 	.short	0x0002
        /*0042*/ 	.short	0x0010
        /*0044*/ 	.byte	0x00, 0xf5, 0x21, 0x00


	//----- nvinfo : EIATTR_KPARAM_INFO
	.align		4
.L_41:
        /*0048*/ 	.byte	0x04, 0x17
        /*004a*/ 	.short	(.L_43 - .L_42)
.L_42:
        /*004c*/ 	.word	0x00000000
        /*0050*/ 	.short	0x0001
        /*0052*/ 	.short	0x0008
        /*0054*/ 	.byte	0x00, 0xf5, 0x21, 0x00


	//----- nvinfo : EIATTR_KPARAM_INFO
	.align		4
.L_43:
        /*0058*/ 	.byte	0x04, 0x17
        /*005a*/ 	.short	(.L_45 - .L_44)
.L_44:
        /*005c*/ 	.word	0x00000000
        /*0060*/ 	.short	0x0000
        /*0062*/ 	.short	0x0000
        /*0064*/ 	.byte	0x00, 0xf5, 0x21, 0x00


	//----- nvinfo : EIATTR_SPARSE_MMA_MASK
	.align		4
.L_45:
        /*0068*/ 	.byte	0x03, 0x50
        /*006a*/ 	.short	0x0000


	//----- nvinfo : EIATTR_MAXREG_COUNT
	.align		4
        /*006c*/ 	.byte	0x03, 0x1b
        /*006e*/ 	.short	0x00ff


	//----- nvinfo : EIATTR_MERCURY_ISA_VERSION
	.align		4
        /*0070*/ 	.byte	0x03, 0x5f
        /*0072*/ 	.short	0x0101


	//----- nvinfo : EIATTR_VRC_CTA_INIT_COUNT
	.align		4
        /*0074*/ 	.byte	0x02, 0x4a
	.zero		1
	.zero		1


	//----- nvinfo : EIATTR_EXIT_INSTR_OFFSETS
	.align		4
        /*0078*/ 	.byte	0x04, 0x1c
        /*007a*/ 	.short	(.L_47 - .L_46)


	//   ....[0]....
.L_46:
        /*007c*/ 	.word	0x000000c0


	//   ....[1]....
        /*0080*/ 	.word	0x000008e0


	//----- nvinfo : EIATTR_CBANK_PARAM_SIZE
	.align		4
.L_47:
        /*0084*/ 	.byte	0x03, 0x19
        /*0086*/ 	.short	0x0024


	//----- nvinfo : EIATTR_PARAM_CBANK
	.align		4
        /*0088*/ 	.byte	0x04, 0x0a
        /*008a*/ 	.short	(.L_49 - .L_48)
	.align		4
.L_48:
        /*008c*/ 	.word	index@(.nv.constant0._Z13matmul_kernelPfS_S_iii)
        /*0090*/ 	.short	0x0380
        /*0092*/ 	.short	0x0024


	//----- nvinfo : EIATTR_SW_WAR
	.align		4
.L_49:
        /*0094*/ 	.byte	0x04, 0x36
        /*0096*/ 	.short	(.L_51 - .L_50)
.L_50:
        /*0098*/ 	.word	0x00000008
.L_51:


//--------------------- .nv.callgraph             --------------------------
	.section	.nv.callgraph,"",@"SHT_CUDA_CALLGRAPH"
	.align	4
	.sectionentsize	8
	.align		4
        /*0000*/ 	.word	0x00000000
	.align		4
        /*0004*/ 	.word	0xffffffff
	.align		4
        /*0008*/ 	.word	0x00000000
	.align		4
        /*000c*/ 	.word	0xfffffffe
	.align		4
        /*0010*/ 	.word	0x00000000
	.align		4
        /*0014*/ 	.word	0xfffffffd
	.align		4
        /*0018*/ 	.word	0x00000000
	.align		4
        /*001c*/ 	.word	0xfffffffc


//--------------------- .text._Z20matmul_shared_kernelPfS_S_iii --------------------------
	.section	.text._Z20matmul_shared_kernelPfS_S_iii,"ax",@progbits
	.align	128
        .global         _Z20matmul_shared_kernelPfS_S_iii
        .type           _Z20matmul_shared_kernelPfS_S_iii,@function
        .size           _Z20matmul_shared_kernelPfS_S_iii,(.L_x_8 - _Z20matmul_shared_kernelPfS_S_iii)
        .other          _Z20matmul_shared_kernelPfS_S_iii,@"STO_CUDA_ENTRY STV_DEFAULT"
_Z20matmul_shared_kernelPfS_S_iii:
.text._Z20matmul_shared_kernelPfS_S_iii:
[----:B------:R-:W-:Y:S01]  /*0000*/  LDC R1, c[0x0][0x37c] ;  /* 0x0000df00ff017b82 */ /* 0x000fe20000000800 */
[----:B------:R-:W0:Y:S01]  /*0010*/  S2R R18, SR_CTAID.Y ;  /* 0x0000000000127919 */ /* 0x000e220000002600 */
[----:B------:R-:W1:Y:S01]  /*0020*/  LDCU UR10, c[0x0][0x3a0] ;  /* 0x00007400ff0a77ac */ /* 0x000e620008000800 */
[----:B------:R-:W-:Y:S01]  /*0030*/  HFMA2 R23, -RZ, RZ, 0, 0 ;  /* 0x00000000ff177431 */ /* 0x000fe200000001ff */
[----:B------:R-:W0:Y:S01]  /*0040*/  S2R R16, SR_TID.Y ;  /* 0x0000000000107919 */ /* 0x000e220000002200 */
[----:B------:R-:W2:Y:S01]  /*0050*/  LDCU.64 UR8, c[0x0][0x358] ;  /* 0x00006b00ff0877ac */ /* 0x000ea20008000a00 */
[----:B------:R-:W3:Y:S01]  /*0060*/  S2R R2, SR_CTAID.X ;  /* 0x0000000000027919 */ /* 0x000ee20000002500 */
[----:B------:R-:W3:Y:S01]  /*0070*/  S2R R17, SR_TID.X ;  /* 0x0000000000117919 */ /* 0x000ee20000002100 */
[----:B-1----:R-:W-:Y:S01]  /*0080*/  UISETP.GE.AND UP0, UPT, UR10, 0x1, UPT ;  /* 0x000000010a00788c */ /* 0x002fe2000bf06270 */
[----:B0-----:R-:W-:Y:S02]  /*0090*/  LEA R18, R18, R16, 0x5 ;  /* 0x0000001012127211 */ /* 0x001fe400078e28ff */
[----:B---3--:R-:W-:-:S06]  /*00a0*/  LEA R19, R2, R17, 0x5 ;  /* 0x0000001102137211 */ /* 0x008fcc00078e28ff */
[----:B--2---:R-:W-:Y:S05]  /*00b0*/  BRA.U !UP0, `(.L_x_0) ;  /* 0x0000000508cc7547 */ /* 0x004fea000b800000 */
[----:B------:R-:W0:Y:S01]  /*00c0*/  S2UR UR7, SR_CgaCtaId ;  /* 0x00000000000779c3 */ /* 0x000e220000008800 */
[----:B------:R-:W1:Y:S01]  /*00d0*/  LDCU UR11, c[0x0][0x39c] ;  /* 0x00007380ff0b77ac */ /* 0x000e620008000800 */
[----:B------:R-:W-:Y:S01]  /*00e0*/  MOV R23, RZ ;  /* 0x000000ff00177202 */ /* 0x000fe20000000f00 */
[----:B------:R-:W-:Y:S01]  /*00f0*/  IMAD R6, R18, UR10, R17 ;  /* 0x0000000a12067c24 */ /* 0x000fe2000f8e0211 */
[----:B------:R-:W-:Y:S01]  /*0100*/  UMOV UR5, 0x400 ;  /* 0x0000040000057882 */ /* 0x000fe20000000000 */
[----:B------:R-:W-:-:S03]  /*0110*/  UIADD3 UR4, UPT, UPT, UR10, 0x1f, URZ ;  /* 0x0000001f0a047890 */ /* 0x000fc6000fffe0ff */
[----:B------:R-:W2:Y:S01]  /*0120*/  LDC R0, c[0x0][0x39c] ;  /* 0x0000e700ff007b82 */ /* 0x000ea20000000800 */
[----:B------:R-:W-:Y:S02]  /*0130*/  UIADD3 UR6, UPT, UPT, UR5, 0x1000, URZ ;  /* 0x0000100005067890 */ /* 0x000fe4000fffe0ff */
[----:B------:R-:W-:Y:S01]  /*0140*/  USHF.R.U32.HI UR4, URZ, 0x5, UR4 ;  /* 0x00000005ff047899 */ /* 0x000fe20008011604 */
[----:B------:R-:W3:Y:S04]  /*0150*/  LDCU UR13, c[0x0][0x3a0] ;  /* 0x00007400ff0d77ac */ /* 0x000ee80008000800 */
[----:B------:R-:W4:Y:S01]  /*0160*/  LDC.64 R20, c[0x0][0x380] ;  /* 0x0000e000ff147b82 */ /* 0x000f220000000a00 */
[----:B------:R-:W2:Y:S01]  /*0170*/  LDCU UR12, c[0x0][0x398] ;  /* 0x00007300ff0c77ac */ /* 0x000ea20008000800 */
[----:B-1----:R-:W-:Y:S01]  /*0180*/  IMAD R7, R16, UR11, R17 ;  /* 0x0000000b10077c24 */ /* 0x002fe2000f8e0211 */
[----:B------:R-:W-:-:S02]  /*0190*/  UIADD3 UR4, UPT, UPT, -UR4, URZ, URZ ;  /* 0x000000ff04047290 */ /* 0x000fc4000fffe1ff */
[----:B0-----:R-:W-:Y:S02]  /*01a0*/  ULEA UR5, UR7, UR5, 0x18 ;  /* 0x0000000507057291 */ /* 0x001fe4000f8ec0ff */
[----:B------:R-:W-:Y:S01]  /*01b0*/  LEA R7, R2, R7, 0x5 ;  /* 0x0000000702077211 */ /* 0x000fe200078e28ff */
[----:B------:R-:W-:-:S03]  /*01c0*/  ULEA UR6, UR7, UR6, 0x18 ;  /* 0x0000000607067291 */ /* 0x000fc6000f8ec0ff */
[----:B------:R-:W-:-:S03]  /*01d0*/  LEA R5, R16, UR5, 0x7 ;  /* 0x0000000510057c11 */ /* 0x000fc6000f8e38ff */
[C---:B------:R-:W-:Y:S02]  /*01e0*/  LEA R3, R17.reuse, UR6, 0x2 ;  /* 0x0000000611037c11 */ /* 0x040fe4000f8e10ff */
[----:B------:R-:W-:Y:S02]  /*01f0*/  LEA R4, R17, R5, 0x2 ;  /* 0x0000000511047211 */ /* 0x000fe400078e10ff */
[----:B---3--:R-:W-:-:S07]  /*0200*/  LEA R2, R16, R3, 0x7 ;  /* 0x0000000310027211 */ /* 0x008fce00078e38ff */
.L_x_1:
[----:B--2---:R-:W-:Y:S01]  /*0210*/  ISETP.GE.AND P0, PT, R19, R0, PT ;  /* 0x000000001300720c */ /* 0x004fe20003f06270 */
[----:B------:R-:W-:Y:S01]  /*0220*/  HFMA2 R29, -RZ, RZ, 0, 0 ;  /* 0x00000000ff1d7431 */ /* 0x000fe200000001ff */
[----:B------:R-:W-:Y:S01]  /*0230*/  ISETP.GE.AND P1, PT, R17, UR13, PT ;  /* 0x0000000d11007c0c */ /* 0x000fe2000bf26270 */
[----:B----4-:R-:W-:Y:S01]  /*0240*/  IMAD.WIDE R8, R6, 0x4, R20 ;  /* 0x0000000406087825 */ /* 0x010fe200078e0214 */
[----:B------:R-:W-:Y:S02]  /*0250*/  ISETP.GE.OR P0, PT, R16, UR13, P0 ;  /* 0x0000000d10007c0c */ /* 0x000fe40008706670 */
[----:B------:R-:W-:Y:S02]  /*0260*/  ISETP.GE.OR P1, PT, R18, UR12, P1 ;  /* 0x0000000c12007c0c */ /* 0x000fe40008f26670 */
[----:B------:R-:W-:-:S09]  /*0270*/  MOV R27, RZ ;  /* 0x000000ff001b7202 */ /* 0x000fd20000000f00 */
[----:B------:R-:W0:Y:S02]  /*0280*/  @!P0 LDC.64 R10, c[0x0][0x388] ;  /* 0x0000e200ff0a8b82 */ /* 0x000e240000000a00 */
[----:B------:R-:W2:Y:S01]  /*0290*/  @!P1 LDG.E R27, desc[UR8][R8.64] ;  /* 0x00000008081b9981 */ /* 0x000ea2000c1e1900 */
[----:B0-----:R-:W-:-:S05]  /*02a0*/  @!P0 IMAD.WIDE R10, R7, 0x4, R10 ;  /* 0x00000004070a8825 */ /* 0x001fca00078e020a */
[----:B------:R-:W3:Y:S04]  /*02b0*/  @!P0 LDG.E R29, desc[UR8][R10.64] ;  /* 0x000000080a1d8981 */ /* 0x000ee8000c1e1900 */
[----:B--2---:R-:W-:Y:S04]  /*02c0*/  STS [R4], R27 ;  /* 0x0000001b04007388 */ /* 0x004fe80000000800 */
[----:B---3--:R-:W-:Y:S01]  /*02d0*/  STS [R2], R29 ;  /* 0x0000001d02007388 */ /* 0x008fe20000000800 */
[----:B------:R-:W-:Y:S06]  /*02e0*/  BAR.SYNC.DEFER_BLOCKING 0x0 ;  /* 0x0000000000007b1d */ /* 0x000fec0000010000 */
[----:B------:R-:W-:Y:S04]  /*02f0*/  LDS R22, [R3] ;  /* 0x0000000003167984 */ /* 0x000fe80000000800 */
[----:B------:R-:W0:Y:S04]  /*0300*/  LDS.128 R12, [R5] ;  /* 0x00000000050c7984 */ /* 0x000e280000000c00 */
[----:B------:R-:W1:Y:S04]  /*0310*/  LDS R26, [R3+0x80] ;  /* 0x00008000031a7984 */ /* 0x000e680000000800 */
[----:B------:R-:W2:Y:S04]  /*0320*/  LDS R25, [R3+0x100] ;  /* 0x0001000003197984 */ /* 0x000ea80000000800 */
[----:B------:R-:W3:Y:S04]  /*0330*/  LDS R24, [R3+0x180] ;  /* 0x0001800003187984 */ /* 0x000ee80000000800 */
[----:B------:R-:W-:Y:S01]  /*0340*/  LDS.128 R8, [R5+0x10] ;  /* 0x0000100005087984 */ /* 0x000fe20000000c00 */
[----:B0-----:R-:W-:-:S03]  /*0350*/  FFMA R12, R12, R22, R23 ;  /* 0x000000160c0c7223 */ /* 0x001fc60000000017 */
[----:B------:R-:W0:Y:S01]  /*0360*/  LDS R23, [R3+0x200] ;  /* 0x0002000003177984 */ /* 0x000e220000000800 */
[----:B-1----:R-:W-:-:S03]  /*0370*/  FFMA R12, R26, R13, R12 ;  /* 0x0000000d1a0c7223 */ /* 0x002fc6000000000c */
[----:B------:R-:W1:Y:S01]  /*0380*/  LDS R22, [R3+0x280] ;  /* 0x0002800003167984 */ /* 0x000e620000000800 */
[----:B--2---:R-:W-:-:S03]  /*0390*/  FFMA R13, R25, R14, R12 ;  /* 0x0000000e190d7223 */ /* 0x004fc6000000000c */
[----:B------:R-:W2:Y:S01]  /*03a0*/  LDS R25, [R3+0x300] ;  /* 0x0003000003197984 */ /* 0x000ea20000000800 */
[----:B---3--:R-:W-:-:S03]  /*03b0*/  FFMA R13, R24, R15, R13 ;  /* 0x0000000f180d7223 */ /* 0x008fc6000000000d */
[----:B------:R-:W3:Y:S04]  /*03c0*/  LDS R24, [R3+0x380] ;  /* 0x0003800003187984 */ /* 0x000ee80000000800 */
[----:B------:R-:W-:Y:S01]  /*03d0*/  LDS R26, [R3+0xb80] ;  /* 0x000b8000031a7984 */ /* 0x000fe20000000800 */
[----:B0-----:R-:W-:-:S03]  /*03e0*/  FFMA R27, R8, R23, R13 ;  /* 0x00000017081b7223 */ /* 0x001fc6000000000d */
[----:B------:R-:W-:Y:S04]  /*03f0*/  LDS R23, [R3+0x400] ;  /* 0x0004000003177984 */ /* 0x000fe80000000800 */
[----:B------:R-:W0:Y:S01]  /*0400*/  LDS.128 R12, [R5+0x20] ;  /* 0x00002000050c7984 */ /* 0x000e220000000c00 */
[----:B-1----:R-:W-:-:S03]  /*0410*/  FFMA R8, R22, R9, R27 ;  /* 0x0000000916087223 */ /* 0x002fc6000000001b */
[----:B------:R-:W1:Y:S01]  /*0420*/  LDS R22, [R3+0x480] ;  /* 0x0004800003167984 */ /* 0x000e620000000800 */
[----:B--2---:R-:W-:-:S03]  /*0430*/  FFMA R9, R25, R10, R8 ;  /* 0x0000000a19097223 */ /* 0x004fc60000000008 */
[----:B------:R-:W2:Y:S01]  /*0440*/  LDS R25, [R3+0x500] ;  /* 0x0005000003197984 */ /* 0x000ea20000000800 */
[----:B---3--:R-:W-:-:S03]  /*0450*/  FFMA R9, R24, R11, R9 ;  /* 0x0000000b18097223 */ /* 0x008fc60000000009 */
[----:B------:R-:W3:Y:S01]  /*0460*/  LDS R24, [R3+0x580] ;  /* 0x0005800003187984 */ /* 0x000ee20000000800 */
        /* <DEDUP_REMOVED lines=26> */
[----:B------:R-:W-:Y:S04]  /*0610*/  LDS R27, [R3+0xc00] ;  /* 0x000c0000031b7984 */ /* 0x000fe80000000800 */
[----:B------:R-:W-:Y:S01]  /*0620*/  LDS R24, [R3+0xc80] ;  /* 0x000c800003187984 */ /* 0x000fe20000000800 */
[----:B0-----:R-:W-:-:S03]  /*0630*/  FFMA R23, R8, R23, R13 ;  /* 0x0000001708177223 */ /* 0x001fc6000000000d */
[----:B------:R-:W0:Y:S01]  /*0640*/  LDS.128 R12, [R5+0x60] ;  /* 0x00006000050c7984 */ /* 0x000e220000000c00 */
[----:B-1----:R-:W-:-:S03]  /*0650*/  FFMA R22, R22, R9, R23 ;  /* 0x0000000916167223 */ /* 0x002fc60000000017 */
[----:B------:R-:W1:Y:S01]  /*0660*/  LDS R23, [R3+0xd00] ;  /* 0x000d000003177984 */ /* 0x000e620000000800 */
[----:B--2---:R-:W-:-:S03]  /*0670*/  FFMA R25, R25, R10, R22 ;  /* 0x0000000a19197223 */ /* 0x004fc60000000016 */
[----:B------:R-:W2:Y:S01]  /*0680*/  LDS R22, [R3+0xd80] ;  /* 0x000d800003167984 */ /* 0x000ea20000000800 */
[----:B------:R-:W-:-:S03]  /*0690*/  FFMA R11, R26, R11, R25 ;  /* 0x0000000b1a0b7223 */ /* 0x000fc60000000019 */
[----:B------:R-:W-:Y:S01]  /*06a0*/  LDS R25, [R3+0xe00] ;  /* 0x000e000003197984 */ /* 0x000fe20000000800 */
[----:B0-----:R-:W-:-:S03]  /*06b0*/  FFMA R27, R12, R27, R11 ;  /* 0x0000001b0c1b7223 */ /* 0x001fc6000000000b */
[----:B------:R-:W0:Y:S01]  /*06c0*/  LDS.128 R8, [R5+0x70] ;  /* 0x0000700005087984 */ /* 0x000e220000000c00 */
[----:B------:R-:W-:-:S03]  /*06d0*/  FFMA R24, R24, R13, R27 ;  /* 0x0000000d18187223 */ /* 0x000fc6000000001b */
[----:B------:R-:W3:Y:S04]  /*06e0*/  LDS R27, [R3+0xe80] ;  /* 0x000e8000031b7984 */ /* 0x000ee80000000800 */
[----:B------:R-:W4:Y:S04]  /*06f0*/  LDS R13, [R3+0xf00] ;  /* 0x000f0000030d7984 */ /* 0x000f280000000800 */
[----:B------:R-:W5:Y:S01]  /*0700*/  LDS R12, [R3+0xf80] ;  /* 0x000f8000030c7984 */ /* 0x000f620000000800 */
[----:B-1----:R-:W-:Y:S01]  /*0710*/  FFMA R23, R23, R14, R24 ;  /* 0x0000000e17177223 */ /* 0x002fe20000000018 */
[----:B------:R-:W-:-:S03]  /*0720*/  UIADD3 UR4, UPT, UPT, UR4, 0x1, URZ ;  /* 0x0000000104047890 */ /* 0x000fc6000fffe0ff */
[----:B--2---:R-:W-:Y:S01]  /*0730*/  FFMA R15, R22, R15, R23 ;  /* 0x0000000f160f7223 */ /* 0x004fe20000000017 */
[----:B------:R-:W-:Y:S01]  /*0740*/  UISETP.NE.AND UP0, UPT, UR4, URZ, UPT ;  /* 0x000000ff0400728c */ /* 0x000fe2000bf05270 */
[----:B------:R-:W-:Y:S02]  /*0750*/  IADD3 R6, PT, PT, R6, 0x20, RZ ;  /* 0x0000002006067810 */ /* 0x000fe40007ffe0ff */
[----:B------:R-:W-:Y:S02]  /*0760*/  IADD3 R17, PT, PT, R17, 0x20, RZ ;  /* 0x0000002011117810 */ /* 0x000fe40007ffe0ff */
[----:B------:R-:W-:Y:S02]  /*0770*/  IADD3 R16, PT, PT, R16, 0x20, RZ ;  /* 0x0000002010107810 */ /* 0x000fe40007ffe0ff */
[----:B------:R-:W-:Y:S01]  /*0780*/  LEA R7, R0, R7, 0x5 ;  /* 0x0000000700077211 */ /* 0x000fe200078e28ff */
[----:B0-----:R-:W-:-:S04]  /*0790*/  FFMA R8, R8, R25, R15 ;  /* 0x0000001908087223 */ /* 0x001fc8000000000f */
[----:B---3--:R-:W-:-:S04]  /*07a0*/  FFMA R8, R27, R9, R8 ;  /* 0x000000091b087223 */ /* 0x008fc80000000008 */
[----:B----4-:R-:W-:-:S04]  /*07b0*/  FFMA R13, R13, R10, R8 ;  /* 0x0000000a0d0d7223 */ /* 0x010fc80000000008 */
[----:B-----5:R-:W-:Y:S01]  /*07c0*/  FFMA R23, R12, R11, R13 ;  /* 0x0000000b0c177223 */ /* 0x020fe2000000000d */
[----:B------:R-:W-:Y:S06]  /*07d0*/  BAR.SYNC.DEFER_BLOCKING 0x0 ;  /* 0x0000000000007b1d */ /* 0x000fec0000010000 */
[----:B------:R-:W-:Y:S05]  /*07e0*/  BRA.U UP0, `(.L_x_1) ;  /* 0xfffffff900887547 */ /* 0x000fea000b83ffff */
.L_x_0:
[----:B------:R-:W0:Y:S02]  /*07f0*/  LDCU.64 UR4, c[0x0][0x398] ;  /* 0x00007300ff0477ac */ /* 0x000e240008000a00 */
[----:B0-----:R-:W-:-:S04]  /*0800*/  ISETP.GE.AND P0, PT, R19, UR5, PT ;  /* 0x0000000513007c0c */ /* 0x001fc8000bf06270 */
[----:B------:R-:W-:-:S13]  /*0810*/  ISETP.GE.OR P0, PT, R18, UR4, P0 ;  /* 0x0000000412007c0c */ /* 0x000fda0008706670 */
[----:B------:R-:W-:Y:S05]  /*0820*/  @P0 EXIT ;  /* 0x000000000000094d */ /* 0x000fea0003800000 */
[----:B------:R-:W0:Y:S01]  /*0830*/  LDC.64 R2, c[0x0][0x390] ;  /* 0x0000e400ff027b82 */ /* 0x000e220000000a00 */
[----:B------:R-:W-:-:S04]  /*0840*/  IMAD R19, R18, UR5, R19 ;  /* 0x0000000512137c24 */ /* 0x000fc8000f8e0213 */
[----:B0-----:R-:W-:-:S05]  /*0850*/  IMAD.WIDE.U32 R2, R19, 0x4, R2 ;  /* 0x0000000413027825 */ /* 0x001fca00078e0002 */
[----:B------:R-:W-:Y:S01]  /*0860*/  STG.E desc[UR8][R2.64], R23 ;  /* 0x0000001702007986 */ /* 0x000fe2000c101908 */
[----:B------:R-:W-:Y:S05]  /*0870*/  EXIT ;  /* 0x000000000000794d */ /* 0x000fea0003800000 */
.L_x_2:
[----:B------:R-:W-:-:S00]  /*0880*/  BRA `(.L_x_2) ;  /* 0xfffffffc00fc7947 */ /* 0x000fc0000383ffff */
[----:B------:R-:W-:-:S00]  /*0890*/  NOP ;  /* 0x0000000000007918 */ /* 0x000fc00000000000 */
        /* <DEDUP_REMOVED lines=14> */
.L_x_8:


//--------------------- .text._Z13matmul_kernelPfS_S_iii --------------------------
	.section	.text._Z13matmul_kernelPfS_S_iii,"ax",@progbits
	.align	128
        .global         _Z13matmul_kernelPfS_S_iii
        .type           _Z13matmul_kernelPfS_S_iii,@function
        .size           _Z13matmul_kernelPfS_S_iii,(.L_x_9 - _Z13matmul_kernelPfS_S_iii)
        .other          _Z13matmul_kernelPfS_S_iii,@"STO_CUDA_ENTRY STV_DEFAULT"
_Z13matmul_kernelPfS_S_iii:
.text._Z13matmul_kernelPfS_S_iii:
[----:B------:R-:W-:Y:S01]  /*0000*/  LDC R1, c[0x0][0x37c] ;  /* 0x0000df00ff017b82 */ /* 0x000fe20000000800 */
[----:B------:R-:W0:Y:S07]  /*0010*/  S2R R5, SR_TID.X ;  /* 0x0000000000057919 */ /* 0x000e2e0000002100 */
[----:B------:R-:W1:Y:S01]  /*0020*/  LDC R19, c[0x0][0x364] ;  /* 0x0000d900ff137b82 */ /* 0x000e620000000800 */
[----:B------:R-:W1:Y:S07]  /*0030*/  S2R R4, SR_TID.Y ;  /* 0x0000000000047919 */ /* 0x000e6e0000002200 */
[----:B------:R-:W0:Y:S08]  /*0040*/  S2UR UR5, SR_CTAID.X ;  /* 0x00000000000579c3 */ /* 0x000e300000002500 */
[----:B------:R-:W0:Y:S08]  /*0050*/  LDC R0, c[0x0][0x360] ;  /* 0x0000d800ff007b82 */ /* 0x000e300000000800 */
[----:B------:R-:W1:Y:S08]  /*0060*/  S2UR UR4, SR_CTAID.Y ;  /* 0x00000000000479c3 */ /* 0x000e700000002600 */
[----:B------:R-:W2:Y:S01]  /*0070*/  LDC.64 R2, c[0x0][0x398] ;  /* 0x0000e600ff027b82 */ /* 0x000ea20000000a00 */
[----:B0-----:R-:W-:-:S02]  /*0080*/  IMAD R0, R0, UR5, R5 ;  /* 0x0000000500007c24 */ /* 0x001fc4000f8e0205 */
[----:B-1----:R-:W-:-:S03]  /*0090*/  IMAD R19, R19, UR4, R4 ;  /* 0x0000000413137c24 */ /* 0x002fc6000f8e0204 */
[----:B--2---:R-:W-:-:S04]  /*00a0*/  ISETP.GE.AND P0, PT, R0, R3, PT ;  /* 0x000000030000720c */ /* 0x004fc80003f06270 */
[----:B------:R-:W-:-:S13]  /*00b0*/  ISETP.GE.OR P0, PT, R19, R2, P0 ;  /* 0x000000021300720c */ /* 0x000fda0000706670 */
[----:B------:R-:W-:Y:S05]  /*00c0*/  @P0 EXIT ;  /* 0x000000000000094d */ /* 0x000fea0003800000 */
[----:B------:R-:W0:Y:S01]  /*00d0*/  LDC R2, c[0x0][0x3a0] ;  /* 0x0000e800ff027b82 */ /* 0x000e220000000800 */
[----:B------:R-:W1:Y:S01]  /*00e0*/  LDCU.64 UR4, c[0x0][0x358] ;  /* 0x00006b00ff0477ac */ /* 0x000e620008000a00 */
[----:B------:R-:W-:Y:S01]  /*00f0*/  HFMA2 R24, -RZ, RZ, 0, 0 ;  /* 0x00000000ff187431 */ /* 0x000fe200000001ff */
[----:B0-----:R-:W-:-:S13]  /*0100*/  ISETP.GE.AND P0, PT, R2, 0x1, PT ;  /* 0x000000010200780c */ /* 0x001fda0003f06270 */
[----:B-1----:R-:W-:Y:S05]  /*0110*/  @!P0 BRA `(.L_x_3) ;  /* 0x0000000400e08947 */ /* 0x002fea0003800000 */
[C---:B------:R-:W-:Y:S01]  /*0120*/  ISETP.GE.U32.AND P1, PT, R2.reuse, 0x8, PT ;  /* 0x000000080200780c */ /* 0x040fe20003f26070 */
[----:B------:R-:W-:Y:S01]  /*0130*/  IMAD R20, R19, R2, RZ ;  /* 0x0000000213147224 */ /* 0x000fe200078e02ff */
[----:B------:R-:W-:Y:S02]  /*0140*/  LOP3.LUT R27, R2, 0x7, RZ, 0xc0, !PT ;  /* 0x00000007021b7812 */ /* 0x000fe400078ec0ff */
[----:B------:R-:W-:Y:S02]  /*0150*/  MOV R24, RZ ;  /* 0x000000ff00187202 */ /* 0x000fe40000000f00 */
[----:B------:R-:W-:Y:S02]  /*0160*/  ISETP.NE.AND P0, PT, R27, RZ, PT ;  /* 0x000000ff1b00720c */ /* 0x000fe40003f05270 */
[----:B------:R-:W-:-:S05]  /*0170*/  MOV R21, RZ ;  /* 0x000000ff00157202 */ /* 0x000fca0000000f00 */
[----:B------:R-:W-:Y:S06]  /*0180*/  @!P1 BRA `(.L_x_4) ;  /* 0x0000000000c49947 */ /* 0x000fec0003800000 */
[----:B------:R-:W0:Y:S01]  /*0190*/  LDC.64 R4, c[0x0][0x380] ;  /* 0x0000e000ff047b82 */ /* 0x000e220000000a00 */
[----:B------:R-:W-:Y:S02]  /*01a0*/  LOP3.LUT R21, R2, 0x7ffffff8, RZ, 0xc0, !PT ;  /* 0x7ffffff802157812 */ /* 0x000fe400078ec0ff */
[----:B------:R-:W-:Y:S02]  /*01b0*/  MOV R24, RZ ;  /* 0x000000ff00187202 */ /* 0x000fe40000000f00 */
[----:B------:R-:W-:Y:S02]  /*01c0*/  MOV R18, R0 ;  /* 0x0000000000127202 */ /* 0x000fe40000000f00 */
[----:B------:R-:W-:Y:S01]  /*01d0*/  IADD3 R22, PT, PT, -R21, RZ, RZ ;  /* 0x000000ff15167210 */ /* 0x000fe20007ffe1ff */
[----:B0-----:R-:W-:-:S03]  /*01e0*/  IMAD.WIDE.U32 R4, R20, 0x4, R4 ;  /* 0x0000000414047825 */ /* 0x001fc600078e0004 */
[----:B------:R-:W-:-:S04]  /*01f0*/  IADD3 R6, P1, PT, R4, 0x10, RZ ;  /* 0x0000001004067810 */ /* 0x000fc80007f3e0ff */
[----:B------:R-:W-:-:S09]  /*0200*/  IADD3.X R7, PT, PT, RZ, R5, RZ, P1, !PT ;  /* 0x00000005ff077210 */ /* 0x000fd20000ffe4ff */
.L_x_5:
[----:B------:R-:W0:Y:S01]  /*0210*/  LDC.64 R16, c[0x0][0x388] ;  /* 0x0000e200ff107b82 */ /* 0x000e220000000a00 */
[----:B------:R-:W-:Y:S02]  /*0220*/  MOV R4, R6 ;  /* 0x0000000600047202 */ /* 0x000fe40000000f00 */
[----:B------:R-:W-:-:S05]  /*0230*/  MOV R5, R7 ;  /* 0x0000000700057202 */ /* 0x000fca0000000f00 */
[----:B------:R-:W2:Y:S04]  /*0240*/  LDG.E R25, desc[UR4][R4.64+-0x10] ;  /* 0xfffff00404197981 */ /* 0x000ea8000c1e1900 */
[----:B------:R-:W3:Y:S04]  /*0250*/  LDG.E R23, desc[UR4][R4.64+-0xc] ;  /* 0xfffff40404177981 */ /* 0x000ee8000c1e1900 */
[----:B------:R-:W4:Y:S04]  /*0260*/  LDG.E R29, desc[UR4][R4.64+-0x8] ;  /* 0xfffff804041d7981 */ /* 0x000f28000c1e1900 */
[----:B------:R-:W5:Y:S01]  /*0270*/  LDG.E R28, desc[UR4][R4.64+-0x4] ;  /* 0xfffffc04041c7981 */ /* 0x000f62000c1e1900 */
[----:B0-----:R-:W-:-:S05]  /*0280*/  IMAD.WIDE R16, R18, 0x4, R16 ;  /* 0x0000000412107825 */ /* 0x001fca00078e0210 */
[----:B------:R0:W2:Y:S01]  /*0290*/  LDG.E R26, desc[UR4][R16.64] ;  /* 0x00000004101a7981 */ /* 0x0000a2000c1e1900 */
[----:B------:R-:W-:-:S04]  /*02a0*/  IMAD.WIDE R14, R3, 0x4, R16 ;  /* 0x00000004030e7825 */ /* 0x000fc800078e0210 */
[C---:B------:R-:W-:Y:S02]  /*02b0*/  IMAD.WIDE R6, R3.reuse, 0x4, R14 ;  /* 0x0000000403067825 */ /* 0x040fe400078e020e */
[----:B------:R-:W3:Y:S02]  /*02c0*/  LDG.E R14, desc[UR4][R14.64] ;  /* 0x000000040e0e7981 */ /* 0x000ee4000c1e1900 */
[C---:B------:R-:W-:Y:S02]  /*02d0*/  IMAD.WIDE R10, R3.reuse, 0x4, R6 ;  /* 0x00000004030a7825 */ /* 0x040fe400078e0206 */
[----:B------:R-:W4:Y:S02]  /*02e0*/  LDG.E R6, desc[UR4][R6.64] ;  /* 0x0000000406067981 */ /* 0x000f24000c1e1900 */
[C---:B------:R-:W-:Y:S02]  /*02f0*/  IMAD.WIDE R8, R3.reuse, 0x4, R10 ;  /* 0x0000000403087825 */ /* 0x040fe400078e020a */
[----:B------:R-:W5:Y:S02]  /*0300*/  LDG.E R10, desc[UR4][R10.64] ;  /* 0x000000040a0a7981 */ /* 0x000f64000c1e1900 */
[----:B------:R-:W-:-:S02]  /*0310*/  IMAD.WIDE R12, R3, 0x4, R8 ;  /* 0x00000004030c7825 */ /* 0x000fc400078e0208 */
[----:B------:R-:W5:Y:S04]  /*0320*/  LDG.E R7, desc[UR4][R4.64] ;  /* 0x0000000404077981 */ /* 0x000f68000c1e1900 */
[----:B------:R-:W5:Y:S01]  /*0330*/  LDG.E R8, desc[UR4][R8.64] ;  /* 0x0000000408087981 */ /* 0x000f62000c1e1900 */
[----:B0-----:R-:W-:-:S03]  /*0340*/  IMAD.WIDE R16, R3, 0x4, R12 ;  /* 0x0000000403107825 */ /* 0x001fc600078e020c */
[----:B------:R-:W5:Y:S04]  /*0350*/  LDG.E R12, desc[UR4][R12.64] ;  /* 0x000000040c0c7981 */ /* 0x000f68000c1e1900 */
[----:B------:R-:W5:Y:S04]  /*0360*/  LDG.E R15, desc[UR4][R16.64] ;  /* 0x00000004100f7981 */ /* 0x000f68000c1e1900 */
[----:B------:R-:W5:Y:S04]  /*0370*/  LDG.E R9, desc[UR4][R4.64+0x4] ;  /* 0x0000040404097981 */ /* 0x000f68000c1e1900 */
[----:B------:R-:W5:Y:S01]  /*0380*/  LDG.E R11, desc[UR4][R4.64+0xc] ;  /* 0x00000c04040b7981 */ /* 0x000f62000c1e1900 */
[----:B--2---:R-:W-:Y:S01]  /*0390*/  FFMA R26, R25, R26, R24 ;  /* 0x0000001a191a7223 */ /* 0x004fe20000000018 */
[----:B------:R-:W-:-:S02]  /*03a0*/  IMAD.WIDE R24, R3, 0x4, R16 ;  /* 0x0000000403187825 */ /* 0x000fc400078e0210 */
[----:B------:R-:W2:Y:S04]  /*03b0*/  LDG.E R16, desc[UR4][R4.64+0x8] ;  /* 0x0000080404107981 */ /* 0x000ea8000c1e1900 */
[----:B------:R-:W2:Y:S01]  /*03c0*/  LDG.E R24, desc[UR4][R24.64] ;  /* 0x0000000418187981 */ /* 0x000ea2000c1e1900 */
[----:B---3--:R-:W-:Y:S01]  /*03d0*/  FFMA R14, R23, R14, R26 ;  /* 0x0000000e170e7223 */ /* 0x008fe2000000001a */
[----:B------:R-:W-:-:S03]  /*03e0*/  IADD3 R22, PT, PT, R22, 0x8, RZ ;  /* 0x0000000816167810 */ /* 0x000fc60007ffe0ff */
[----:B----4-:R-:W-:Y:S01]  /*03f0*/  FFMA R29, R29, R6, R14 ;  /* 0x000000061d1d7223 */ /* 0x010fe2000000000e */
[----:B------:R-:W-:-:S03]  /*0400*/  ISETP.NE.AND P1, PT, R22, RZ, PT ;  /* 0x000000ff1600720c */ /* 0x000fc60003f25270 */
[----:B-----5:R-:W-:Y:S01]  /*0410*/  FFMA R10, R28, R10, R29 ;  /* 0x0000000a1c0a7223 */ /* 0x020fe2000000001d */
[----:B------:R-:W-:-:S03]  /*0420*/  IADD3 R6, P2, PT, R4, 0x20, RZ ;  /* 0x0000002004067810 */ /* 0x000fc60007f5e0ff */
[----:B------:R-:W-:Y:S01]  /*0430*/  FFMA R8, R7, R8, R10 ;  /* 0x0000000807087223 */ /* 0x000fe2000000000a */
[----:B------:R-:W-:Y:S02]  /*0440*/  IADD3.X R7, PT, PT, RZ, R5, RZ, P2, !PT ;  /* 0x00000005ff077210 */ /* 0x000fe400017fe4ff */
[----:B------:R-:W-:Y:S01]  /*0450*/  LEA R18, R3, R18, 0x3 ;  /* 0x0000001203127211 */ /* 0x000fe200078e18ff */
[----:B------:R-:W-:-:S04]  /*0460*/  FFMA R9, R9, R12, R8 ;  /* 0x0000000c09097223 */ /* 0x000fc80000000008 */
[----:B--2---:R-:W-:-:S04]  /*0470*/  FFMA R16, R16, R15, R9 ;  /* 0x0000000f10107223 */ /* 0x004fc80000000009 */
[----:B------:R-:W-:Y:S01]  /*0480*/  FFMA R24, R11, R24, R16 ;  /* 0x000000180b187223 */ /* 0x000fe20000000010 */
[----:B------:R-:W-:Y:S06]  /*0490*/  @P1 BRA `(.L_x_5) ;  /* 0xfffffffc005c1947 */ /* 0x000fec000383ffff */
.L_x_4:
[----:B------:R-:W-:Y:S05]  /*04a0*/  @!P0 BRA `(.L_x_3) ;  /* 0x0000000000fc8947 */ /* 0x000fea0003800000 */
[----:B------:R-:W-:Y:S02]  /*04b0*/  ISETP.GE.U32.AND P1, PT, R27, 0x4, PT ;  /* 0x000000041b00780c */ /* 0x000fe40003f26070 */
[----:B------:R-:W-:-:S04]  /*04c0*/  LOP3.LUT R16, R2, 0x3, RZ, 0xc0, !PT ;  /* 0x0000000302107812 */ /* 0x000fc800078ec0ff */
[----:B------:R-:W-:-:S07]  /*04d0*/  ISETP.NE.AND P0, PT, R16, RZ, PT ;  /* 0x000000ff1000720c */ /* 0x000fce0003f05270 */
[----:B------:R-:W-:Y:S06]  /*04e0*/  @!P1 BRA `(.L_x_6) ;  /* 0x00000000006c9947 */ /* 0x000fec0003800000 */
[----:B------:R-:W0:Y:S01]  /*04f0*/  LDC.64 R6, c[0x0][0x388] ;  /* 0x0000e200ff067b82 */ /* 0x000e220000000a00 */
[----:B------:R-:W1:Y:S01]  /*0500*/  LDCU.64 UR6, c[0x0][0x380] ;  /* 0x00007000ff0677ac */ /* 0x000e620008000a00 */
[----:B------:R-:W-:Y:S01]  /*0510*/  IMAD R9, R21, R3, R0 ;  /* 0x0000000315097224 */ /* 0x000fe200078e0200 */
[CC--:B------:R-:W-:Y:S02]  /*0520*/  IADD3 R5, PT, PT, R20.reuse, R21.reuse, RZ ;  /* 0x0000001514057210 */ /* 0x0c0fe40007ffe0ff */
[----:B------:R-:W-:-:S03]  /*0530*/  IADD3 R10, P1, PT, R20, R21, RZ ;  /* 0x00000015140a7210 */ /* 0x000fc60007f3e0ff */
[----:B------:R-:W2:Y:S01]  /*0540*/  LDC.64 R14, c[0x0][0x380] ;  /* 0x0000e000ff0e7b82 */ /* 0x000ea20000000a00 */
[----:B0-----:R-:W-:-:S04]  /*0550*/  IMAD.WIDE R6, R9, 0x4, R6 ;  /* 0x0000000409067825 */ /* 0x001fc800078e0206 */
[----:B------:R-:W-:Y:S02]  /*0560*/  IMAD.WIDE R8, R3, 0x4, R6 ;  /* 0x0000000403087825 */ /* 0x000fe400078e0206 */
[----:B------:R-:W3:Y:S02]  /*0570*/  LDG.E R6, desc[UR4][R6.64] ;  /* 0x0000000406067981 */ /* 0x000ee4000c1e1900 */
[----:B--2---:R-:W-:Y:S01]  /*0580*/  IMAD.WIDE.U32 R14, R5, 0x4, R14 ;  /* 0x00000004050e7825 */ /* 0x004fe200078e000e */
[----:B------:R-:W-:Y:S02]  /*0590*/  IADD3.X R5, PT, PT, RZ, RZ, RZ, P1, !PT ;  /* 0x000000ffff057210 */ /* 0x000fe40000ffe4ff */
[----:B-1----:R-:W-:-:S03]  /*05a0*/  LEA R4, P1, R10, UR6, 0x2 ;  /* 0x000000060a047c11 */ /* 0x002fc6000f8210ff */
[----:B------:R-:W3:Y:S01]  /*05b0*/  LDG.E R15, desc[UR4][R14.64] ;  /* 0x000000040e0f7981 */ /* 0x000ee2000c1e1900 */
[----:B------:R-:W-:Y:S01]  /*05c0*/  LEA.HI.X R5, R10, UR7, R5, 0x2, P1 ;  /* 0x000000070a057c11 */ /* 0x000fe200088f1405 */
[C---:B------:R-:W-:Y:S02]  /*05d0*/  IMAD.WIDE R10, R3.reuse, 0x4, R8 ;  /* 0x00000004030a7825 */ /* 0x040fe400078e0208 */
[----:B------:R-:W2:Y:S04]  /*05e0*/  LDG.E R8, desc[UR4][R8.64] ;  /* 0x0000000408087981 */ /* 0x000ea8000c1e1900 */
[----:B------:R-:W2:Y:S01]  /*05f0*/  LDG.E R17, desc[UR4][R4.64+0x4] ;  /* 0x0000040404117981 */ /* 0x000ea2000c1e1900 */
[----:B------:R-:W-:-:S03]  /*0600*/  IMAD.WIDE R12, R3, 0x4, R10 ;  /* 0x00000004030c7825 */ /* 0x000fc600078e020a */
[----:B------:R-:W4:Y:S04]  /*0610*/  LDG.E R22, desc[UR4][R10.64] ;  /* 0x000000040a167981 */ /* 0x000f28000c1e1900 */
[----:B------:R-:W4:Y:S04]  /*0620*/  LDG.E R18, desc[UR4][R4.64+0x8] ;  /* 0x0000080404127981 */ /* 0x000f28000c1e1900 */
[----:B------:R-:W5:Y:S04]  /*0630*/  LDG.E R26, desc[UR4][R4.64+0xc] ;  /* 0x00000c04041a7981 */ /* 0x000f68000c1e1900 */
[----:B------:R-:W5:Y:S01]  /*0640*/  LDG.E R12, desc[UR4][R12.64] ;  /* 0x000000040c0c7981 */ /* 0x000f62000c1e1900 */
[----:B------:R-:W-:Y:S01]  /*0650*/  IADD3 R21, PT, PT, R21, 0x4, RZ ;  /* 0x0000000415157810 */ /* 0x000fe20007ffe0ff */
[----:B---3--:R-:W-:-:S04]  /*0660*/  FFMA R24, R15, R6, R24 ;  /* 0x000000060f187223 */ /* 0x008fc80000000018 */
[----:B--2---:R-:W-:-:S04]  /*0670*/  FFMA R17, R17, R8, R24 ;  /* 0x0000000811117223 */ /* 0x004fc80000000018 */
[----:B----4-:R-:W-:-:S04]  /*0680*/  FFMA R17, R18, R22, R17 ;  /* 0x0000001612117223 */ /* 0x010fc80000000011 */
[----:B-----5:R-:W-:-:S07]  /*0690*/  FFMA R24, R26, R12, R17 ;  /* 0x0000000c1a187223 */ /* 0x020fce0000000011 */
.L_x_6:
[----:B------:R-:W-:Y:S05]  /*06a0*/  @!P0 BRA `(.L_x_3) ;  /* 0x00000000007c8947 */ /* 0x000fea0003800000 */
[----:B------:R-:W-:Y:S01]  /*06b0*/  ISETP.NE.AND P1, PT, R16, 0x1, PT ;  /* 0x000000011000780c */ /* 0x000fe20003f25270 */
[----:B------:R-:W0:Y:S01]  /*06c0*/  LDC.64 R12, c[0x0][0x380] ;  /* 0x0000e000ff0c7b82 */ /* 0x000e220000000a00 */
[----:B------:R-:W-:-:S04]  /*06d0*/  LOP3.LUT R2, R2, 0x1, RZ, 0xc0, !PT ;  /* 0x0000000102027812 */ /* 0x000fc800078ec0ff */
[----:B------:R-:W-:-:S03]  /*06e0*/  ISETP.NE.U32.AND P0, PT, R2, 0x1, PT ;  /* 0x000000010200780c */ /* 0x000fc60003f05070 */
[----:B------:R-:W1:Y:S04]  /*06f0*/  LDC.64 R10, c[0x0][0x388] ;  /* 0x0000e200ff0a7b82 */ /* 0x000e680000000a00 */
[CC--:B------:R-:W-:Y:S02]  /*0700*/  @P1 IADD3 R15, PT, PT, R20.reuse, R21.reuse, RZ ;  /* 0x00000015140f1210 */ /* 0x0c0fe40007ffe0ff */
[----:B------:R-:W-:Y:S02]  /*0710*/  @P1 IADD3 R2, P2, PT, R20, R21, RZ ;  /* 0x0000001514021210 */ /* 0x000fe40007f5e0ff */
[----:B------:R-:W2:Y:S02]  /*0720*/  @P1 LDC.64 R4, c[0x0][0x380] ;  /* 0x0000e000ff041b82 */ /* 0x000ea40000000a00 */
[----:B------:R-:W-:-:S06]  /*0730*/  @P1 IADD3.X R14, PT, PT, RZ, RZ, RZ, P2, !PT ;  /* 0x000000ffff0e1210 */ /* 0x000fcc00017fe4ff */
[----:B------:R-:W3:Y:S01]  /*0740*/  LDC.64 R6, c[0x0][0x380] ;  /* 0x0000e000ff067b82 */ /* 0x000ee20000000a00 */
[----:B0-----:R-:W-:-:S04]  /*0750*/  @P1 IMAD.WIDE.U32 R12, R15, 0x4, R12 ;  /* 0x000000040f0c1825 */ /* 0x001fc800078e000c */
[C---:B------:R-:W-:Y:S01]  /*0760*/  @P1 IMAD R15, R21.reuse, R3, R0 ;  /* 0x00000003150f1224 */ /* 0x040fe200078e0200 */
[----:B------:R-:W-:Y:S01]  /*0770*/  @P1 IADD3 R21, PT, PT, R21, 0x2, RZ ;  /* 0x0000000215151810 */ /* 0x000fe20007ffe0ff */
[----:B------:R-:W4:Y:S01]  /*0780*/  @P1 LDG.E R13, desc[UR4][R12.64] ;  /* 0x000000040c0d1981 */ /* 0x000f22000c1e1900 */
[----:B------:R-:W0:Y:S01]  /*0790*/  LDC.64 R8, c[0x0][0x388] ;  /* 0x0000e200ff087b82 */ /* 0x000e220000000a00 */
[----:B-1----:R-:W-:Y:S01]  /*07a0*/  @P1 IMAD.WIDE R10, R15, 0x4, R10 ;  /* 0x000000040f0a1825 */ /* 0x002fe200078e020a */
[----:B------:R-:W-:Y:S02]  /*07b0*/  @!P0 IADD3 R17, PT, PT, R20, R21, RZ ;  /* 0x0000001514118210 */ /* 0x000fe40007ffe0ff */
[----:B--2---:R-:W-:Y:S01]  /*07c0*/  @P1 LEA R4, P2, R2, R4, 0x2 ;  /* 0x0000000402041211 */ /* 0x004fe200078410ff */
[----:B------:R-:W-:-:S03]  /*07d0*/  @!P0 IMAD R21, R21, R3, R0 ;  /* 0x0000000315158224 */ /* 0x000fc600078e0200 */
[----:B------:R-:W-:Y:S01]  /*07e0*/  @P1 LEA.HI.X R5, R2, R5, R14, 0x2, P2 ;  /* 0x0000000502051211 */ /* 0x000fe200010f140e */
[----:B------:R-:W-:Y:S01]  /*07f0*/  @P1 IMAD.WIDE R14, R3, 0x4, R10 ;  /* 0x00000004030e1825 */ /* 0x000fe200078e020a */
[----:B------:R-:W4:Y:S03]  /*0800*/  @P1 LDG.E R2, desc[UR4][R10.64] ;  /* 0x000000040a021981 */ /* 0x000f26000c1e1900 */
[----:B---3--:R-:W-:Y:S01]  /*0810*/  @!P0 IMAD.WIDE.U32 R6, R17, 0x4, R6 ;  /* 0x0000000411068825 */ /* 0x008fe200078e0006 */
[----:B------:R-:W2:Y:S04]  /*0820*/  @P1 LDG.E R5, desc[UR4][R4.64+0x4] ;  /* 0x0000040404051981 */ /* 0x000ea8000c1e1900 */
[----:B------:R-:W2:Y:S01]  /*0830*/  @P1 LDG.E R14, desc[UR4][R14.64] ;  /* 0x000000040e0e1981 */ /* 0x000ea2000c1e1900 */
[----:B0-----:R-:W-:-:S03]  /*0840*/  @!P0 IMAD.WIDE R8, R21, 0x4, R8 ;  /* 0x0000000415088825 */ /* 0x001fc600078e0208 */
[----:B------:R-:W3:Y:S04]  /*0850*/  @!P0 LDG.E R7, desc[UR4][R6.64] ;  /* 0x0000000406078981 */ /* 0x000ee8000c1e1900 */
[----:B------:R-:W3:Y:S01]  /*0860*/  @!P0 LDG.E R8, desc[UR4][R8.64] ;  /* 0x0000000408088981 */ /* 0x000ee2000c1e1900 */
[----:B----4-:R-:W-:-:S04]  /*0870*/  @P1 FFMA R2, R13, R2, R24 ;  /* 0x000000020d021223 */ /* 0x010fc80000000018 */
[----:B--2---:R-:W-:-:S04]  /*0880*/  @P1 FFMA R24, R5, R14, R2 ;  /* 0x0000000e05181223 */ /* 0x004fc80000000002 */
[----:B---3--:R-:W-:-:S07]  /*0890*/  @!P0 FFMA R24, R7, R8, R24 ;  /* 0x0000000807188223 */ /* 0x008fce0000000018 */
.L_x_3:
[----:B------:R-:W0:Y:S01]  /*08a0*/  LDC.64 R4, c[0x0][0x390] ;  /* 0x0000e400ff047b82 */ /* 0x000e220000000a00 */
[----:B------:R-:W-:-:S04]  /*08b0*/  IMAD R3, R19, R3, R0 ;  /* 0x0000000313037224 */ /* 0x000fc800078e0200 */
[----:B0-----:R-:W-:-:S05]  /*08c0*/  IMAD.WIDE R2, R3, 0x4, R4 ;  /* 0x0000000403027825 */ /* 0x001fca00078e0204 */
[----:B------:R-:W-:Y:S01]  /*08d0*/  STG.E desc[UR4][R2.64], R24 ;  /* 0x0000001802007986 */ /* 0x000fe2000c101904 */
[----:B------:R-:W-:Y:S05]  /*08e0*/  EXIT ;  /* 0x000000000000794d */ /* 0x000fea0003800000 */
.L_x_7:
        /* <DEDUP_REMOVED lines=9> */
.L_x_9:


//--------------------- .nv.shared._Z20matmul_shared_kernelPfS_S_iii --------------------------
	.section	.nv.shared._Z20matmul_shared_kernelPfS_S_iii,"aw",@nobits
	.sectionflags	@""
	.align	4
.nv.shared._Z20matmul_shared_kernelPfS_S_iii:
	.zero		9216


//--------------------- .nv.shared.reserved.0     --------------------------
	.section	.nv.shared.reserved.0,"aw",@nobits
	.weak		__nv_reservedSMEM_offset_0_alias
	.size		__nv_reservedSMEM_offset_0_alias, 0, 64
	.other		__nv_reservedSMEM_offset_0_alias,@"STO_CUDA_RESERVED_SHARED STV_DEFAULT"
__nv_reservedSMEM_offset_0_alias:
	.zero		0
	.zero		64


//--------------------- .nv.constant0._Z20matmul_shared_kernelPfS_S_iii --------------------------
	.section	.nv.constant0._Z20matmul_shared_kernelPfS_S_iii,"a",@progbits
	.sectionflags	@""
	.align	4
.nv.constant0._Z20matmul_shared_kernelPfS_S_iii:
	.zero		932


//--------------------- .nv.constant0._Z13matmul_kernelPfS_S_iii --------------------------
	.section	.nv.constant0._Z13matmul_kernelPfS_S_iii,"a",@progbits
	.sectionflags	@""
	.align	4
.nv.constant0._Z13matmul_kernelPfS_S_iii:
	.zero		932


//--------------------- SYMBOLS --------------------------

	.type		.nv.reservedSmem.offset0,@object
	.size		.nv.reservedSmem.offset0,0x4
	.type		.nv.reservedSmem.cap,@object
	.size		.nv.reservedSmem.cap,0x4
